//
// Generated by NVIDIA NVVM Compiler
//
// Compiler Build ID: CL-36424714
// Cuda compilation tools, release 13.0, V13.0.88
// Based on NVVM 20.0.0
//

.version 9.0
.target sm_100
.address_size 64

	// .globl	_Z8multiplyiiPcS_Pi

.visible .entry _Z8multiplyiiPcS_Pi(
	.param .u32 _Z8multiplyiiPcS_Pi_param_0,
	.param .u32 _Z8multiplyiiPcS_Pi_param_1,
	.param .u64 .ptr .align 1 _Z8multiplyiiPcS_Pi_param_2,
	.param .u64 .ptr .align 1 _Z8multiplyiiPcS_Pi_param_3,
	.param .u64 .ptr .align 1 _Z8multiplyiiPcS_Pi_param_4
)
{
	.reg .pred 	%p<4>;
	.reg .b32 	%r<23>;
	.reg .b64 	%rd<13>;

	ld.param.u32 	%r3, [_Z8multiplyiiPcS_Pi_param_0];
	ld.param.u32 	%r5, [_Z8multiplyiiPcS_Pi_param_1];
	ld.param.u64 	%rd1, [_Z8multiplyiiPcS_Pi_param_2];
	ld.param.u64 	%rd2, [_Z8multiplyiiPcS_Pi_param_3];
	ld.param.u64 	%rd3, [_Z8multiplyiiPcS_Pi_param_4];
	mov.u32 	%r6, %ctaid.x;
	mov.u32 	%r7, %ntid.x;
	mov.u32 	%r8, %tid.x;
	mad.lo.s32 	%r1, %r6, %r7, %r8;
	mov.u32 	%r9, %ctaid.y;
	mov.u32 	%r10, %ntid.y;
	mov.u32 	%r11, %tid.y;
	mad.lo.s32 	%r12, %r9, %r10, %r11;
	setp.ge.s32 	%p1, %r1, %r3;
	setp.ge.s32 	%p2, %r12, %r5;
	or.pred  	%p3, %p1, %p2;
	@%p3 bra 	$L__BB0_2;
	cvta.to.global.u64 	%rd4, %rd1;
	cvta.to.global.u64 	%rd5, %rd2;
	cvta.to.global.u64 	%rd6, %rd3;
	add.s32 	%r13, %r1, %r12;
	sub.s32 	%r14, %r3, %r13;
	add.s32 	%r15, %r14, %r5;
	add.s32 	%r16, %r15, -2;
	mul.wide.s32 	%rd7, %r16, 4;
	add.s64 	%rd8, %rd6, %rd7;
	cvt.s64.s32 	%rd9, %r1;
	add.s64 	%rd10, %rd4, %rd9;
	ld.global.s8 	%r17, [%rd10];
	add.s32 	%r18, %r17, -48;
	cvt.u64.u32 	%rd11, %r12;
	add.s64 	%rd12, %rd5, %rd11;
	ld.global.s8 	%r19, [%rd12];
	add.s32 	%r20, %r19, -48;
	mul.lo.s32 	%r21, %r20, %r18;
	atom.global.add.u32 	%r22, [%rd8], %r21;
$L__BB0_2:
	ret;

}


// ===== COMPILED SASS (sm_100) =====

	.target	sm_100

	.elftype	@"ET_EXEC"


//--------------------- .note.nv.tkinfo           --------------------------
	.section	.note.nv.tkinfo,"",@"SHT_NOTE"
	.sectionflags	@"SHF_NOTE_NV_TKINFO"
	.tkinfo
        /*0018*/ 	.word	0x00000002
        /*0030*/ 	.string	""
        /*0030*/ 	.string	"ptxas"
        /*0030*/ 	.string	"Cuda compilation tools, release 13.0, V13.0.88"
        /*0030*/ 	.string	"Build cuda_13.0.r13.0/compiler.36424714_0"
        /*0030*/ 	.string	"-arch sm_100 -m 64 "



//--------------------- .note.nv.cuinfo           --------------------------
	.section	.note.nv.cuinfo,"",@"SHT_NOTE"
	.sectionflags	@"SHF_NOTE_NV_CUINFO"
        /*0018*/ 	.short	0x0002
        /*001a*/ 	.short	0x0064
        /*001c*/ 	.short	0x0082
	.zero		2


//--------------------- .nv.info                  --------------------------
	.section	.nv.info,"",@"SHT_CUDA_INFO"
	.align	4


	//----- nvinfo : EIATTR_REGCOUNT
	.align		4
        /*0000*/ 	.byte	0x04, 0x2f
        /*0002*/ 	.short	(.L_1 - .L_0)
	.align		4
.L_0:
        /*0004*/ 	.word	index@(_Z8multiplyiiPcS_Pi)
        /*0008*/ 	.word	0x0000000e


	//----- nvinfo : EIATTR_FRAME_SIZE
	.align		4
.L_1:
        /*000c*/ 	.byte	0x04, 0x11
        /*000e*/ 	.short	(.L_3 - .L_2)
	.align		4
.L_2:
        /*0010*/ 	.word	index@(_Z8multiplyiiPcS_Pi)
        /*0014*/ 	.word	0x00000000


	//----- nvinfo : EIATTR_MIN_STACK_SIZE
	.align		4
.L_3:
        /*0018*/ 	.byte	0x04, 0x12
        /*001a*/ 	.short	(.L_5 - .L_4)
	.align		4
.L_4:
        /*001c*/ 	.word	index@(_Z8multiplyiiPcS_Pi)
        /*0020*/ 	.word	0x00000000
.L_5:


//--------------------- .nv.compat                --------------------------
	.section	.nv.compat,"",@"SHT_CUDA_COMPAT_INFO"
	.align	4
        /*0000*/ 	.byte	0x02, 0x09, 0x00, 0x00, 0x02, 0x02, 0x01, 0x00, 0x02, 0x05, 0x05, 0x00, 0x03, 0x07, 0x01, 0x01
        /*0010*/ 	.byte	0x02, 0x03, 0x00, 0x00, 0x02, 0x06, 0x01, 0x00, 0x04, 0x0b, 0x08, 0x00, 0x09, 0x00, 0x00, 0x00
        /*0020*/ 	.byte	0x00, 0x00, 0x00, 0x00


//--------------------- .nv.info._Z8multiplyiiPcS_Pi --------------------------
	.section	.nv.info._Z8multiplyiiPcS_Pi,"",@"SHT_CUDA_INFO"
	.sectionflags	@""
	.align	4


	//----- nvinfo : EIATTR_CUDA_API_VERSION
	.align		4
        /*0000*/ 	.byte	0x04, 0x37
        /*0002*/ 	.short	(.L_7 - .L_6)
.L_6:
        /*0004*/ 	.word	0x00000082


	//----- nvinfo : EIATTR_KPARAM_INFO
	.align		4
.L_7:
        /*0008*/ 	.byte	0x04, 0x17
        /*000a*/ 	.short	(.L_9 - .L_8)
.L_8:
        /*000c*/ 	.word	0x00000000
        /*0010*/ 	.short	0x0004
        /*0012*/ 	.short	0x0018
        /*0014*/ 	.byte	0x00, 0xf5, 0x21, 0x00


	//----- nvinfo : EIATTR_KPARAM_INFO
	.align		4
.L_9:
        /*0018*/ 	.byte	0x04, 0x17
        /*001a*/ 	.short	(.L_11 - .L_10)
.L_10:
        /*001c*/ 	.word	0x00000000
        /*0020*/ 	.short	0x0003
        /*0022*/ 	.short	0x0010
        /*0024*/ 	.byte	0x00, 0xf5, 0x21, 0x00


	//----- nvinfo : EIATTR_KPARAM_INFO
	.align		4
.L_11:
        /*0028*/ 	.byte	0x04, 0x17
        /*002a*/ 	.short	(.L_13 - .L_12)
.L_12:
        /*002c*/ 	.word	0x00000000
        /*0030*/ 	.short	0x0002
        /*0032*/ 	.short	0x0008
        /*0034*/ 	.byte	0x00, 0xf5, 0x21, 0x00


	//----- nvinfo : EIATTR_KPARAM_INFO
	.align		4
.L_13:
        /*0038*/ 	.byte	0x04, 0x17
        /*003a*/ 	.short	(.L_15 - .L_14)
.L_14:
        /*003c*/ 	.word	0x00000000
        /*0040*/ 	.short	0x0001
        /*0042*/ 	.short	0x0004
        /*0044*/ 	.byte	0x00, 0xf0, 0x11, 0x00


	//----- nvinfo : EIATTR_KPARAM_INFO
	.align		4
.L_15:
        /*0048*/ 	.byte	0x04, 0x17
        /*004a*/ 	.short	(.L_17 - .L_16)
.L_16:
        /*004c*/ 	.word	0x00000000
        /*0050*/ 	.short	0x0000
        /*0052*/ 	.short	0x0000
        /*0054*/ 	.byte	0x00, 0xf0, 0x11, 0x00


	//----- nvinfo : EIATTR_SPARSE_MMA_MASK
	.align		4
.L_17:
        /*0058*/ 	.byte	0x03, 0x50
        /*005a*/ 	.short	0x0000


	//----- nvinfo : EIATTR_MAXREG_COUNT
	.align		4
        /*005c*/ 	.byte	0x03, 0x1b
        /*005e*/ 	.short	0x00ff


	//----- nvinfo : EIATTR_MERCURY_ISA_VERSION
	.align		4
        /*0060*/ 	.byte	0x03, 0x5f
        /*0062*/ 	.short	0x0101


	//----- nvinfo : EIATTR_VRC_CTA_INIT_COUNT
	.align		4
        /*0064*/ 	.byte	0x02, 0x4a
	.zero		1
	.zero		1


	//----- nvinfo : EIATTR_EXIT_INSTR_OFFSETS
	.align		4
        /*0068*/ 	.byte	0x04, 0x1c
        /*006a*/ 	.short	(.L_19 - .L_18)


	//   ....[0]....
.L_18:
        /*006c*/ 	.word	0x000000c0


	//   ....[1]....
        /*0070*/ 	.word	0x000001e0


	//----- nvinfo : EIATTR_CBANK_PARAM_SIZE
	.align		4
.L_19:
        /*0074*/ 	.byte	0x03, 0x19
        /*0076*/ 	.short	0x0020


	//----- nvinfo : EIATTR_PARAM_CBANK
	.align		4
        /*0078*/ 	.byte	0x04, 0x0a
        /*007a*/ 	.short	(.L_21 - .L_20)
	.align		4
.L_20:
        /*007c*/ 	.word	index@(.nv.constant0._Z8multiplyiiPcS_Pi)
        /*0080*/ 	.short	0x0380
        /*0082*/ 	.short	0x0020


	//----- nvinfo : EIATTR_SW_WAR
	.align		4
.L_21:
        /*0084*/ 	.byte	0x04, 0x36
        /*0086*/ 	.short	(.L_23 - .L_22)
.L_22:
        /*0088*/ 	.word	0x00000008
.L_23:


//--------------------- .nv.callgraph             --------------------------
	.section	.nv.callgraph,"",@"SHT_CUDA_CALLGRAPH"
	.align	4
	.sectionentsize	8
	.align		4
        /*0000*/ 	.word	0x00000000
	.align		4
        /*0004*/ 	.word	0xffffffff
	.align		4
        /*0008*/ 	.word	0x00000000
	.align		4
        /*000c*/ 	.word	0xfffffffe
	.align		4
        /*0010*/ 	.word	0x00000000
	.align		4
        /*0014*/ 	.word	0xfffffffd
	.align		4
        /*0018*/ 	.word	0x00000000
	.align		4
        /*001c*/ 	.word	0xfffffffc


//--------------------- .text._Z8multiplyiiPcS_Pi --------------------------
	.section	.text._Z8multiplyiiPcS_Pi,"ax",@progbits
	.align	128
        .global         _Z8multiplyiiPcS_Pi
        .type           _Z8multiplyiiPcS_Pi,@function
        .size           _Z8multiplyiiPcS_Pi,(.L_x_1 - _Z8multiplyiiPcS_Pi)
        .other          _Z8multiplyiiPcS_Pi,@"STO_CUDA_ENTRY STV_DEFAULT"
_Z8multiplyiiPcS_Pi:
.text._Z8multiplyiiPcS_Pi:
[----:B------:R-:W-:Y:S01]  /*0000*/  LDC R1, c[0x0][0x37c] ;  /* 0x0000df00ff017b82 */ /* 0x000fe20000000800 */
[----:B------:R-:W0:Y:S07]  /*0010*/  S2R R3, SR_TID.Y ;  /* 0x0000000000037919 */ /* 0x000e2e0000002200 */
[----:B------:R-:W1:Y:S01]  /*0020*/  LDC R9, c[0x0][0x360] ;  /* 0x0000d800ff097b82 */ /* 0x000e620000000800 */
[----:B------:R-:W1:Y:S07]  /*0030*/  S2R R2, SR_TID.X ;  /* 0x0000000000027919 */ /* 0x000e6e0000002100 */
[----:B------:R-:W0:Y:S08]  /*0040*/  S2UR UR5, SR_CTAID.Y ;  /* 0x00000000000579c3 */ /* 0x000e300000002600 */
[----:B------:R-:W0:Y:S08]  /*0050*/  LDC R0, c[0x0][0x364] ;  /* 0x0000d900ff007b82 */ /* 0x000e300000000800 */
[----:B------:R-:W1:Y:S08]  /*0060*/  S2UR UR4, SR_CTAID.X ;  /* 0x00000000000479c3 */ /* 0x000e700000002500 */
[----:B------:R-:W2:Y:S01]  /*0070*/  LDC.64 R10, c[0x0][0x380] ;  /* 0x0000e000ff0a7b82 */ /* 0x000ea20000000a00 */
[----:B0-----:R-:W-:-:S02]  /*0080*/  IMAD R0, R0, UR5, R3 ;  /* 0x0000000500007c24 */ /* 0x001fc4000f8e0203 */
[----:B-1----:R-:W-:-:S03]  /*0090*/  IMAD R9, R9, UR4, R2 ;  /* 0x0000000409097c24 */ /* 0x002fc6000f8e0202 */
[----:B--2---:R-:W-:-:S04]  /*00a0*/  ISETP.GE.AND P0, PT, R0, R11, PT ;  /* 0x0000000b0000720c */ /* 0x004fc80003f06270 */
[----:B------:R-:W-:-:S13]  /*00b0*/  ISETP.GE.OR P0, PT, R9, R10, P0 ;  /* 0x0000000a0900720c */ /* 0x000fda0000706670 */
[----:B------:R-:W-:Y:S05]  /*00c0*/  @P0 EXIT ;  /* 0x000000000000094d */ /* 0x000fea0003800000 */
[----:B------:R-:W0:Y:S01]  /*00d0*/  LDCU.64 UR8, c[0x0][0x390] ;  /* 0x00007200ff0877ac */ /* 0x000e220008000a00 */
[----:B------:R-:W1:Y:S01]  /*00e0*/  LDC.64 R2, c[0x0][0x398] ;  /* 0x0000e600ff027b82 */ /* 0x000e620000000a00 */
[----:B------:R-:W2:Y:S01]  /*00f0*/  LDCU.64 UR6, c[0x0][0x388] ;  /* 0x00007100ff0677ac */ /* 0x000ea20008000a00 */
[----:B------:R-:W3:Y:S01]  /*0100*/  LDCU.64 UR4, c[0x0][0x358] ;  /* 0x00006b00ff0477ac */ /* 0x000ee20008000a00 */
[----:B0-----:R-:W-:Y:S02]  /*0110*/  IADD3 R6, P1, PT, R0, UR8, RZ ;  /* 0x0000000800067c10 */ /* 0x001fe4000ff3e0ff */
[----:B--2---:R-:W-:-:S03]  /*0120*/  IADD3 R4, P0, PT, R9, UR6, RZ ;  /* 0x0000000609047c10 */ /* 0x004fc6000ff1e0ff */
[----:B------:R-:W-:Y:S01]  /*0130*/  IMAD.X R7, RZ, RZ, UR9, P1 ;  /* 0x00000009ff077e24 */ /* 0x000fe200088e06ff */
[----:B------:R-:W-:-:S04]  /*0140*/  LEA.HI.X.SX32 R5, R9, UR7, 0x1, P0 ;  /* 0x0000000709057c11 */ /* 0x000fc800080f0eff */
[----:B---3--:R-:W2:Y:S04]  /*0150*/  LDG.E.S8 R6, desc[UR4][R6.64] ;  /* 0x0000000406067981 */ /* 0x008ea8000c1e1300 */
[----:B------:R-:W3:Y:S01]  /*0160*/  LDG.E.S8 R4, desc[UR4][R4.64] ;  /* 0x0000000404047981 */ /* 0x000ee2000c1e1300 */
[----:B------:R-:W-:-:S04]  /*0170*/  IADD3 R0, PT, PT, -R9, R10, -R0 ;  /* 0x0000000a09007210 */ /* 0x000fc80007ffe900 */
[----:B------:R-:W-:-:S05]  /*0180*/  IADD3 R9, PT, PT, R0, -0x2, R11 ;  /* 0xfffffffe00097810 */ /* 0x000fca0007ffe00b */
[----:B-1----:R-:W-:-:S04]  /*0190*/  IMAD.WIDE R2, R9, 0x4, R2 ;  /* 0x0000000409027825 */ /* 0x002fc800078e0202 */
[----:B--2---:R-:W-:Y:S02]  /*01a0*/  VIADD R11, R6, 0xffffffd0 ;  /* 0xffffffd0060b7836 */ /* 0x004fe40000000000 */
[----:B---3--:R-:W-:-:S04]  /*01b0*/  VIADD R0, R4, 0xffffffd0 ;  /* 0xffffffd004007836 */ /* 0x008fc80000000000 */
[----:B------:R-:W-:-:S05]  /*01c0*/  IMAD R11, R0, R11, RZ ;  /* 0x0000000b000b7224 */ /* 0x000fca00078e02ff */
[----:B------:R-:W-:Y:S01]  /*01d0*/  REDG.E.ADD.STRONG.GPU desc[UR4][R2.64], R11 ;  /* 0x0000000b0200798e */ /* 0x000fe2000c12e104 */
[----:B------:R-:W-:Y:S05]  /*01e0*/  EXIT ;  /* 0x000000000000794d */ /* 0x000fea0003800000 */
.L_x_0:
[----:B------:R-:W-:-:S00]  /*01f0*/  BRA `(.L_x_0) ;  /* 0xfffffffc00fc7947 */ /* 0x000fc0000383ffff */
[----:B------:R-:W-:-:S00]  /*0200*/  NOP ;  /* 0x0000000000007918 */ /* 0x000fc00000000000 */
[----:B------:R-:W-:-:S00]  /*0210*/  NOP ;  /* 0x0000000000007918 */ /* 0x000fc00000000000 */
[----:B------:R-:W-:-:S00]  /*0220*/  NOP ;  /* 0x0000000000007918 */ /* 0x000fc00000000000 */
[----:B------:R-:W-:-:S00]  /*0230*/  NOP ;  /* 0x0000000000007918 */ /* 0x000fc00000000000 */
[----:B------:R-:W-:-:S00]  /*0240*/  NOP ;  /* 0x0000000000007918 */ /* 0x000fc00000000000 */
[----:B------:R-:W-:-:S00]  /*0250*/  NOP ;  /* 0x0000000000007918 */ /* 0x000fc00000000000 */
[----:B------:R-:W-:-:S00]  /*0260*/  NOP ;  /* 0x0000000000007918 */ /* 0x000fc00000000000 */
[----:B------:R-:W-:-:S00]  /*0270*/  NOP ;  /* 0x0000000000007918 */ /* 0x000fc00000000000 */
.L_x_1:


//--------------------- .nv.shared.reserved.0     --------------------------
	.section	.nv.shared.reserved.0,"aw",@nobits
	.weak		__nv_reservedSMEM_offset_0_alias
	.size		__nv_reservedSMEM_offset_0_alias, 0, 64
	.other		__nv_reservedSMEM_offset_0_alias,@"STO_CUDA_RESERVED_SHARED STV_DEFAULT"
__nv_reservedSMEM_offset_0_alias:
	.zero		0
	.zero		64


//--------------------- .nv.constant0._Z8multiplyiiPcS_Pi --------------------------
	.section	.nv.constant0._Z8multiplyiiPcS_Pi,"a",@progbits
	.sectionflags	@""
	.align	4
.nv.constant0._Z8multiplyiiPcS_Pi:
	.zero		928


//--------------------- SYMBOLS --------------------------

	.type		.nv.reservedSmem.offset0,@object
	.size		.nv.reservedSmem.offset0,0x4
